	.headerflags	@"EF_CUDA_TEXMODE_UNIFIED EF_CUDA_64BIT_ADDRESS EF_CUDA_ACCELERATORS EF_CUDA_SM90 EF_CUDA_VIRTUAL_SM(EF_CUDA_SM90)"
	.elftype	@"ET_EXEC"


//--------------------- .nv.info                  --------------------------
	.section	.nv.info,"",@"SHT_CUDA_INFO"
	.align	4


	//----- nvinfo : EIATTR_REGCOUNT
	.align		4
        /*0000*/ 	.byte	0x04, 0x2f
        /*0002*/ 	.short	(.L_1 - .L_0)
	.align		4
.L_0:
        /*0004*/ 	.word	index@(triton_poi_fused_abs_sub_0)
        /*0008*/ 	.word	0x0000000e


	//----- nvinfo : EIATTR_MIN_STACK_SIZE
	.align		4
.L_1:
        /*000c*/ 	.byte	0x04, 0x12
        /*000e*/ 	.short	(.L_3 - .L_2)
	.align		4
.L_2:
        /*0010*/ 	.word	index@(triton_poi_fused_abs_sub_0)
        /*0014*/ 	.word	0x00000000


	//----- nvinfo : EIATTR_FRAME_SIZE
	.align		4
.L_3:
        /*0018*/ 	.byte	0x04, 0x11
        /*001a*/ 	.short	(.L_5 - .L_4)
	.align		4
.L_4:
        /*001c*/ 	.word	index@(triton_poi_fused_abs_sub_0)
        /*0020*/ 	.word	0x00000000


	//----- nvinfo : EIATTR_MIN_STACK_SIZE
	.align		4
.L_5:
        /*0024*/ 	.byte	0x04, 0x12
        /*0026*/ 	.short	(.L_7 - .L_6)
	.align		4
.L_6:
        /*0028*/ 	.word	index@(triton_poi_fused_abs_sub_0)
        /*002c*/ 	.word	0x00000000
.L_7:


//--------------------- .nv.info.triton_poi_fused_abs_sub_0 --------------------------
	.section	.nv.info.triton_poi_fused_abs_sub_0,"",@"SHT_CUDA_INFO"
	.sectionflags	@""
	.align	4


	//----- nvinfo : EIATTR_CUDA_API_VERSION
	.align		4
        /*0000*/ 	.byte	0x04, 0x37
        /*0002*/ 	.short	(.L_9 - .L_8)
.L_8:
        /*0004*/ 	.word	0x0000007c


	//----- nvinfo : EIATTR_KPARAM_INFO
	.align		4
.L_9:
        /*0008*/ 	.byte	0x04, 0x17
        /*000a*/ 	.short	(.L_11 - .L_10)
.L_10:
        /*000c*/ 	.word	0x00000000
        /*0010*/ 	.short	0x0003
        /*0012*/ 	.short	0x0018
        /*0014*/ 	.byte	0x00, 0xf0, 0x11, 0x00


	//----- nvinfo : EIATTR_KPARAM_INFO
	.align		4
.L_11:
        /*0018*/ 	.byte	0x04, 0x17
        /*001a*/ 	.short	(.L_13 - .L_12)
.L_12:
        /*001c*/ 	.word	0x00000000
        /*0020*/ 	.short	0x0002
        /*0022*/ 	.short	0x0010
        /*0024*/ 	.byte	0x00, 0xf4, 0x21, 0x00


	//----- nvinfo : EIATTR_KPARAM_INFO
	.align		4
.L_13:
        /*0028*/ 	.byte	0x04, 0x17
        /*002a*/ 	.short	(.L_15 - .L_14)
.L_14:
        /*002c*/ 	.word	0x00000000
        /*0030*/ 	.short	0x0001
        /*0032*/ 	.short	0x0008
        /*0034*/ 	.byte	0x00, 0xf4, 0x21, 0x00


	//----- nvinfo : EIATTR_KPARAM_INFO
	.align		4
.L_15:
        /*0038*/ 	.byte	0x04, 0x17
        /*003a*/ 	.short	(.L_17 - .L_16)
.L_16:
        /*003c*/ 	.word	0x00000000
        /*0040*/ 	.short	0x0000
        /*0042*/ 	.short	0x0000
        /*0044*/ 	.byte	0x00, 0xf4, 0x21, 0x00


	//----- nvinfo : EIATTR_SPARSE_MMA_MASK
	.align		4
.L_17:
        /*0048*/ 	.byte	0x03, 0x50
        /*004a*/ 	.short	0x0000


	//----- nvinfo : EIATTR_MAXREG_COUNT
	.align		4
        /*004c*/ 	.byte	0x03, 0x1b
        /*004e*/ 	.short	0x00ff


	//----- nvinfo : EIATTR_EXIT_INSTR_OFFSETS
	.align		4
        /*0050*/ 	.byte	0x04, 0x1c
        /*0052*/ 	.short	(.L_19 - .L_18)


	//   ....[0]....
.L_18:
        /*0054*/ 	.word	0x00000190


	//   ....[1]....
        /*0058*/ 	.word	0x000001b0


	//----- nvinfo : EIATTR_REQNTID
	.align		4
.L_19:
        /*005c*/ 	.byte	0x04, 0x10
        /*005e*/ 	.short	(.L_21 - .L_20)
.L_20:
        /*0060*/ 	.word	0x00000020
        /*0064*/ 	.word	0x00000001
        /*0068*/ 	.word	0x00000001


	//----- nvinfo : EIATTR_CBANK_PARAM_SIZE
	.align		4
.L_21:
        /*006c*/ 	.byte	0x03, 0x19
        /*006e*/ 	.short	0x001c


	//----- nvinfo : EIATTR_PARAM_CBANK
	.align		4
        /*0070*/ 	.byte	0x04, 0x0a
        /*0072*/ 	.short	(.L_23 - .L_22)
	.align		4
.L_22:
        /*0074*/ 	.word	index@(.nv.constant0.triton_poi_fused_abs_sub_0)
        /*0078*/ 	.short	0x0210
        /*007a*/ 	.short	0x001c


	//----- nvinfo : EIATTR_SW_WAR
	.align		4
.L_23:
        /*007c*/ 	.byte	0x04, 0x36
        /*007e*/ 	.short	(.L_25 - .L_24)
.L_24:
        /*0080*/ 	.word	0x00000008
.L_25:


//--------------------- .nv.callgraph             --------------------------
	.section	.nv.callgraph,"",@"SHT_CUDA_CALLGRAPH"
	.align	4
	.sectionentsize	8
	.align		4
        /*0000*/ 	.word	0x00000000
	.align		4
        /*0004*/ 	.word	0xffffffff
	.align		4
        /*0008*/ 	.word	0x00000000
	.align		4
        /*000c*/ 	.word	0xfffffffe
	.align		4
        /*0010*/ 	.word	0x00000000
	.align		4
        /*0014*/ 	.word	0xfffffffd
	.align		4
        /*0018*/ 	.word	0x00000000
	.align		4
        /*001c*/ 	.word	0xfffffffc


//--------------------- .text.triton_poi_fused_abs_sub_0 --------------------------
	.section	.text.triton_poi_fused_abs_sub_0,"ax",@progbits
	.align	128
        .global         triton_poi_fused_abs_sub_0
        .type           triton_poi_fused_abs_sub_0,@function
        .size           triton_poi_fused_abs_sub_0,(.L_x_1 - triton_poi_fused_abs_sub_0)
        .other          triton_poi_fused_abs_sub_0,@"STO_CUDA_ENTRY STV_DEFAULT"
triton_poi_fused_abs_sub_0:
.text.triton_poi_fused_abs_sub_0:
[----:B------:R-:W0:Y:S02]  /*0000*/  LDC R1, c[0x0][0x28] ;  /* 0x00000a00ff017b82 */ /* 0x000e240000000800 */
[----:B------:R-:W1:Y:S01]  /*0010*/  S2R R10, SR_TID.X ;  /* 0x00000000000a7919 */ /* 0x000e620000002100 */
[----:B------:R-:W2:Y:S01]  /*0020*/  LDC.64 R2, c[0x0][0x210] ;  /* 0x00008400ff027b82 */ /* 0x000ea20000000a00 */
[----:B------:R-:W-:Y:S01]  /*0030*/  IMAD.MOV.U32 R8, RZ, RZ, RZ ;  /* 0x000000ffff087224 */ /* 0x000fe200078e00ff */
[----:B------:R-:W-:Y:S01]  /*0040*/  ULDC.64 UR4, c[0x0][0x208] ;  /* 0x0000820000047ab9 */ /* 0x000fe20000000a00 */
[----:B------:R-:W3:Y:S05]  /*0050*/  S2R R7, SR_CTAID.X ;  /* 0x0000000000077919 */ /* 0x000eea0000002500 */
[----:B------:R-:W4:Y:S01]  /*0060*/  LDC.64 R4, c[0x0][0x218] ;  /* 0x00008600ff047b82 */ /* 0x000f220000000a00 */
[----:B-1----:R-:W-:-:S05]  /*0070*/  LOP3.LUT R0, R10, 0xf, RZ, 0xc0, !PT ;  /* 0x0000000f0a007812 */ /* 0x002fca00078ec0ff */
[----:B---3--:R-:W-:Y:S01]  /*0080*/  IMAD R9, R7, 0x10, R0 ;  /* 0x0000001007097824 */ /* 0x008fe200078e0200 */
[----:B------:R-:W-:-:S03]  /*0090*/  SHF.R.S32.HI R0, RZ, 0x1b, R7 ;  /* 0x0000001bff007819 */ /* 0x000fc60000011407 */
[C---:B--2---:R-:W-:Y:S01]  /*00a0*/  IMAD.WIDE R2, R9.reuse, 0x4, R2 ;  /* 0x0000000409027825 */ /* 0x044fe200078e0202 */
[----:B------:R-:W-:Y:S02]  /*00b0*/  ISETP.GE.AND P0, PT, R9, 0x10, PT ;  /* 0x000000100900780c */ /* 0x000fe40003f06270 */
[----:B------:R-:W-:-:S04]  /*00c0*/  SGXT R0, R0, 0x1 ;  /* 0x000000010000781a */ /* 0x000fc80000000200 */
[----:B------:R-:W-:-:S04]  /*00d0*/  LEA.HI R0, R0, R9, RZ, 0x2 ;  /* 0x0000000900007211 */ /* 0x000fc800078f10ff */
[----:B------:R-:W-:Y:S01]  /*00e0*/  SHF.R.S32.HI R7, RZ, 0x2, R0 ;  /* 0x00000002ff077819 */ /* 0x000fe20000011400 */
[----:B------:R-:W-:Y:S02]  /*00f0*/  IMAD.MOV.U32 R0, RZ, RZ, RZ ;  /* 0x000000ffff007224 */ /* 0x000fe400078e00ff */
[----:B------:R-:W2:Y:S02]  /*0100*/  @!P0 LDG.E R8, desc[UR4][R2.64] ;  /* 0x0000000402088981 */ /* 0x000ea4000c1e1900 */
[----:B----4-:R-:W-:Y:S02]  /*0110*/  IMAD.WIDE R4, R7, 0x4, R4 ;  /* 0x0000000407047825 */ /* 0x010fe400078e0204 */
[----:B------:R-:W1:Y:S03]  /*0120*/  LDC.64 R6, c[0x0][0x220] ;  /* 0x00008800ff067b82 */ /* 0x000e660000000a00 */
[----:B------:R-:W3:Y:S01]  /*0130*/  @!P0 LDG.E.EL R0, desc[UR4][R4.64] ;  /* 0x0000000404008981 */ /* 0x000ee2000c2e1900 */
[----:B------:R-:W-:-:S04]  /*0140*/  LOP3.LUT P0, RZ, R10, 0x10, RZ, 0xc0, !PT ;  /* 0x000000100aff7812 */ /* 0x000fc8000780c0ff */
[C---:B------:R-:W-:Y:S01]  /*0150*/  ISETP.LT.AND P0, PT, R9.reuse, 0x10, !P0 ;  /* 0x000000100900780c */ /* 0x040fe20004701270 */
[----:B-1----:R-:W-:Y:S01]  /*0160*/  IMAD.WIDE R6, R9, 0x4, R6 ;  /* 0x0000000409067825 */ /* 0x002fe200078e0206 */
[----:B--2---:R-:W-:-:S05]  /*0170*/  LOP3.LUT R11, R8, 0x7fffffff, RZ, 0xc0, !PT ;  /* 0x7fffffff080b7812 */ /* 0x004fca00078ec0ff */
[----:B---3--:R-:W-:-:S06]  /*0180*/  FADD R11, R11, -R0 ;  /* 0x800000000b0b7221 */ /* 0x008fcc0000000000 */
[----:B------:R-:W-:Y:S05]  /*0190*/  @!P0 EXIT ;  /* 0x000000000000894d */ /* 0x000fea0003800000 */
[----:B------:R-:W-:Y:S01]  /*01a0*/  STG.E desc[UR4][R6.64], R11 ;  /* 0x0000000b06007986 */ /* 0x000fe2000c101904 */
[----:B------:R-:W-:Y:S05]  /*01b0*/  EXIT ;  /* 0x000000000000794d */ /* 0x000fea0003800000 */
.L_x_0:
[----:B------:R-:W-:-:S00]  /*01c0*/  BRA `(.L_x_0) ;  /* 0xfffffffc00fc7947 */ /* 0x000fc0000383ffff */
[----:B------:R-:W-:-:S00]  /*01d0*/  NOP ;  /* 0x0000000000007918 */ /* 0x000fc00000000000 */
        /* <DEDUP_REMOVED lines=10> */
.L_x_1:


//--------------------- .nv.constant0.triton_poi_fused_abs_sub_0 --------------------------
	.section	.nv.constant0.triton_poi_fused_abs_sub_0,"a",@progbits
	.sectionflags	@""
	.align	4
.nv.constant0.triton_poi_fused_abs_sub_0:
	.zero		556
